//
// Generated by NVIDIA NVVM Compiler
//
// Compiler Build ID: CL-36424714
// Cuda compilation tools, release 13.0, V13.0.88
// Based on NVVM 20.0.0
//

.version 9.0
.target sm_100
.address_size 64

	// .globl	_Z8mem_initPjPfb
.extern .func  (.param .b32 func_retval0) vprintf
(
	.param .b64 vprintf_param_0,
	.param .b64 vprintf_param_1
)
;
.global .align 1 .b8 $str[13] = {100, 105, 115, 99, 97, 114, 100, 58, 32, 37, 102, 10};

.visible .entry _Z8mem_initPjPfb(
	.param .u64 .ptr .align 1 _Z8mem_initPjPfb_param_0,
	.param .u64 .ptr .align 1 _Z8mem_initPjPfb_param_1,
	.param .u8 _Z8mem_initPjPfb_param_2
)
{
	.reg .pred 	%p<2>;
	.reg .b16 	%rs<2>;
	.reg .b32 	%r<2>;
	.reg .b64 	%rd<3>;

	ld.param.u64 	%rd1, [_Z8mem_initPjPfb_param_0];
	ld.param.s8 	%rs1, [_Z8mem_initPjPfb_param_2];
	setp.eq.s16 	%p1, %rs1, 1;
	selp.b32 	%r1, 1111, 0, %p1;
	cvta.to.global.u64 	%rd2, %rd1;
	st.global.u32 	[%rd2], %r1;
	st.global.u32 	[%rd2+4], %r1;
	st.global.u32 	[%rd2+8], %r1;
	st.global.u32 	[%rd2+12], %r1;
	st.global.u32 	[%rd2+16], %r1;
	st.global.u32 	[%rd2+20], %r1;
	st.global.u32 	[%rd2+24], %r1;
	st.global.u32 	[%rd2+28], %r1;
	st.global.u32 	[%rd2+32], %r1;
	st.global.u32 	[%rd2+36], %r1;
	st.global.u32 	[%rd2+40], %r1;
	st.global.u32 	[%rd2+44], %r1;
	st.global.u32 	[%rd2+48], %r1;
	st.global.u32 	[%rd2+52], %r1;
	st.global.u32 	[%rd2+56], %r1;
	st.global.u32 	[%rd2+60], %r1;
	st.global.u32 	[%rd2+64], %r1;
	st.global.u32 	[%rd2+68], %r1;
	st.global.u32 	[%rd2+72], %r1;
	st.global.u32 	[%rd2+76], %r1;
	st.global.u32 	[%rd2+80], %r1;
	st.global.u32 	[%rd2+84], %r1;
	st.global.u32 	[%rd2+88], %r1;
	st.global.u32 	[%rd2+92], %r1;
	st.global.u32 	[%rd2+96], %r1;
	st.global.u32 	[%rd2+100], %r1;
	st.global.u32 	[%rd2+104], %r1;
	st.global.u32 	[%rd2+108], %r1;
	st.global.u32 	[%rd2+112], %r1;
	st.global.u32 	[%rd2+116], %r1;
	st.global.u32 	[%rd2+120], %r1;
	st.global.u32 	[%rd2+124], %r1;
	bar.sync 	0;
	ret;

}
	// .globl	_Z7discardPjPf
.visible .entry _Z7discardPjPf(
	.param .u64 .ptr .align 1 _Z7discardPjPf_param_0,
	.param .u64 .ptr .align 1 _Z7discardPjPf_param_1
)
{
	.local .align 8 .b8 	__local_depot1[8];
	.reg .b64 	%SP;
	.reg .b64 	%SPL;
	.reg .b32 	%r<14>;
	.reg .b32 	%f<3>;
	.reg .b64 	%rd<15>;
	.reg .b64 	%fd<2>;

	mov.u64 	%SPL, __local_depot1;
	cvta.local.u64 	%SP, %SPL;
	ld.param.u64 	%rd3, [_Z7discardPjPf_param_0];
	ld.param.u64 	%rd4, [_Z7discardPjPf_param_1];
	cvta.to.global.u64 	%rd5, %rd3;
	cvta.to.global.u64 	%rd6, %rd4;
	add.u64 	%rd7, %SP, 0;
	add.u64 	%rd8, %SPL, 0;
	mov.b32 	%r1, 0;
	st.global.u32 	[%rd6], %r1;
	mov.u32 	%r2, %ntid.x;
	mov.u32 	%r3, %ctaid.x;
	mov.u32 	%r4, %tid.x;
	mad.lo.s32 	%r5, %r2, %r3, %r4;
	// begin inline asm
	mov.u64 	%rd1, %clock64;
	// end inline asm
	cvt.u32.u64 	%r6, %rd1;
	mul.wide.u32 	%rd9, %r5, 4;
	add.s64 	%rd10, %rd5, %rd9;
	mov.b32 	%r7, 12345;
	st.global.u32 	[%rd10], %r7;
	mul.wide.u32 	%rd11, %r5, 36;
	add.s64 	%rd12, %rd10, %rd11;
	mov.b32 	%r8, 78912;
	st.global.u32 	[%rd12], %r8;
	bar.sync 	0;
	// begin inline asm
	mov.u64 	%rd2, %clock64;
	// end inline asm
	cvt.u32.u64 	%r9, %rd2;
	bar.sync 	0;
	st.global.u32 	[%rd6], %r1;
	sub.s32 	%r10, %r9, %r6;
	cvt.rn.f32.u32 	%f1, %r10;
	st.global.f32 	[%rd6+4], %f1;
	ld.global.u32 	%r11, [%rd10];
	cvt.rn.f32.u32 	%f2, %r11;
	st.global.f32 	[%rd6+8], %f2;
	cvt.f64.f32 	%fd1, %f2;
	st.local.f64 	[%rd8], %fd1;
	mov.u64 	%rd13, $str;
	cvta.global.u64 	%rd14, %rd13;
	{ // callseq 0, 0
	.param .b64 param0;
	st.param.b64 	[param0], %rd14;
	.param .b64 param1;
	st.param.b64 	[param1], %rd7;
	.param .b32 retval0;
	call.uni (retval0), 
	vprintf, 
	(
	param0, 
	param1
	);
	ld.param.b32 	%r12, [retval0];
	} // callseq 0
	ret;

}


// ===== COMPILED SASS (sm_100) =====

	.target	sm_100

	.elftype	@"ET_EXEC"


//--------------------- .note.nv.tkinfo           --------------------------
	.section	.note.nv.tkinfo,"",@"SHT_NOTE"
	.sectionflags	@"SHF_NOTE_NV_TKINFO"
	.tkinfo
        /*0018*/ 	.word	0x00000002
        /*0030*/ 	.string	""
        /*0030*/ 	.string	"ptxas"
        /*0030*/ 	.string	"Cuda compilation tools, release 13.0, V13.0.88"
        /*0030*/ 	.string	"Build cuda_13.0.r13.0/compiler.36424714_0"
        /*0030*/ 	.string	"-arch sm_100 -m 64 "



//--------------------- .note.nv.cuinfo           --------------------------
	.section	.note.nv.cuinfo,"",@"SHT_NOTE"
	.sectionflags	@"SHF_NOTE_NV_CUINFO"
        /*0018*/ 	.short	0x0002
        /*001a*/ 	.short	0x0064
        /*001c*/ 	.short	0x0082
	.zero		2


//--------------------- .nv.info                  --------------------------
	.section	.nv.info,"",@"SHT_CUDA_INFO"
	.align	4


	//----- nvinfo : EIATTR_REGCOUNT
	.align		4
        /*0000*/ 	.byte	0x04, 0x2f
        /*0002*/ 	.short	(.L_2 - .L_1)
	.align		4
.L_1:
        /*0004*/ 	.word	index@(_Z8mem_initPjPfb)
        /*0008*/ 	.word	0x00000008


	//----- nvinfo : EIATTR_FRAME_SIZE
	.align		4
.L_2:
        /*000c*/ 	.byte	0x04, 0x11
        /*000e*/ 	.short	(.L_4 - .L_3)
	.align		4
.L_3:
        /*0010*/ 	.word	index@(_Z8mem_initPjPfb)
        /*0014*/ 	.word	0x00000000


	//----- nvinfo : EIATTR_REGCOUNT
	.align		4
.L_4:
        /*0018*/ 	.byte	0x04, 0x2f
        /*001a*/ 	.short	(.L_6 - .L_5)
	.align		4
.L_5:
        /*001c*/ 	.word	index@(_Z7discardPjPf)
        /*0020*/ 	.word	0x00000018


	//----- nvinfo : EIATTR_FRAME_SIZE
	.align		4
.L_6:
        /*0024*/ 	.byte	0x04, 0x11
        /*0026*/ 	.short	(.L_8 - .L_7)
	.align		4
.L_7:
        /*0028*/ 	.word	index@(_Z7discardPjPf)
        /*002c*/ 	.word	0x00000008


	//----- nvinfo : EIATTR_MIN_STACK_SIZE
	.align		4
.L_8:
        /*0030*/ 	.byte	0x04, 0x12
        /*0032*/ 	.short	(.L_10 - .L_9)
	.align		4
.L_9:
        /*0034*/ 	.word	index@(_Z7discardPjPf)
        /*0038*/ 	.word	0x00000008


	//----- nvinfo : EIATTR_MIN_STACK_SIZE
	.align		4
.L_10:
        /*003c*/ 	.byte	0x04, 0x12
        /*003e*/ 	.short	(.L_12 - .L_11)
	.align		4
.L_11:
        /*0040*/ 	.word	index@(_Z8mem_initPjPfb)
        /*0044*/ 	.word	0x00000000
.L_12:


//--------------------- .nv.compat                --------------------------
	.section	.nv.compat,"",@"SHT_CUDA_COMPAT_INFO"
	.align	4
        /*0000*/ 	.byte	0x02, 0x09, 0x00, 0x00, 0x02, 0x02, 0x01, 0x00, 0x02, 0x05, 0x05, 0x00, 0x03, 0x07, 0x01, 0x01
        /*0010*/ 	.byte	0x02, 0x03, 0x00, 0x00, 0x02, 0x06, 0x01, 0x00, 0x04, 0x0b, 0x08, 0x00, 0x09, 0x00, 0x00, 0x00
        /*0020*/ 	.byte	0x00, 0x00, 0x00, 0x00


//--------------------- .nv.info._Z7discardPjPf   --------------------------
	.section	.nv.info._Z7discardPjPf,"",@"SHT_CUDA_INFO"
	.sectionflags	@""
	.align	4


	//----- nvinfo : EIATTR_CUDA_API_VERSION
	.align		4
        /*0000*/ 	.byte	0x04, 0x37
        /*0002*/ 	.short	(.L_14 - .L_13)
.L_13:
        /*0004*/ 	.word	0x00000082


	//----- nvinfo : EIATTR_KPARAM_INFO
	.align		4
.L_14:
        /*0008*/ 	.byte	0x04, 0x17
        /*000a*/ 	.short	(.L_16 - .L_15)
.L_15:
        /*000c*/ 	.word	0x00000000
        /*0010*/ 	.short	0x0001
        /*0012*/ 	.short	0x0008
        /*0014*/ 	.byte	0x00, 0xf5, 0x21, 0x00


	//----- nvinfo : EIATTR_KPARAM_INFO
	.align		4
.L_16:
        /*0018*/ 	.byte	0x04, 0x17
        /*001a*/ 	.short	(.L_18 - .L_17)
.L_17:
        /*001c*/ 	.word	0x00000000
        /*0020*/ 	.short	0x0000
        /*0022*/ 	.short	0x0000
        /*0024*/ 	.byte	0x00, 0xf5, 0x21, 0x00


	//----- nvinfo : EIATTR_SPARSE_MMA_MASK
	.align		4
.L_18:
        /*0028*/ 	.byte	0x03, 0x50
        /*002a*/ 	.short	0x0000


	//----- nvinfo : EIATTR_MAXREG_COUNT
	.align		4
        /*002c*/ 	.byte	0x03, 0x1b
        /*002e*/ 	.short	0x00ff


	//----- nvinfo : EIATTR_NUM_BARRIERS
	.align		4
        /*0030*/ 	.byte	0x02, 0x4c
        /*0032*/ 	.byte	0x01
	.zero		1


	//----- nvinfo : EIATTR_EXTERNS
	.align		4
        /*0034*/ 	.byte	0x04, 0x0f
        /*0036*/ 	.short	(.L_20 - .L_19)


	//   ....[0]....
	.align		4
.L_19:
        /*0038*/ 	.word	index@(vprintf)


	//----- nvinfo : EIATTR_MERCURY_ISA_VERSION
	.align		4
.L_20:
        /*003c*/ 	.byte	0x03, 0x5f
        /*003e*/ 	.short	0x0101


	//----- nvinfo : EIATTR_VRC_CTA_INIT_COUNT
	.align		4
        /*0040*/ 	.byte	0x02, 0x4a
	.zero		1
	.zero		1


	//----- nvinfo : EIATTR_SYSCALL_OFFSETS
	.align		4
        /*0044*/ 	.byte	0x04, 0x46
        /*0046*/ 	.short	(.L_22 - .L_21)


	//   ....[0]....
.L_21:
        /*0048*/ 	.word	0x00000290


	//----- nvinfo : EIATTR_EXIT_INSTR_OFFSETS
	.align		4
.L_22:
        /*004c*/ 	.byte	0x04, 0x1c
        /*004e*/ 	.short	(.L_24 - .L_23)


	//   ....[0]....
.L_23:
        /*0050*/ 	.word	0x000002a0


	//----- nvinfo : EIATTR_CBANK_PARAM_SIZE
	.align		4
.L_24:
        /*0054*/ 	.byte	0x03, 0x19
        /*0056*/ 	.short	0x0010


	//----- nvinfo : EIATTR_PARAM_CBANK
	.align		4
        /*0058*/ 	.byte	0x04, 0x0a
        /*005a*/ 	.short	(.L_26 - .L_25)
	.align		4
.L_25:
        /*005c*/ 	.word	index@(.nv.constant0._Z7discardPjPf)
        /*0060*/ 	.short	0x0380
        /*0062*/ 	.short	0x0010


	//----- nvinfo : EIATTR_SW_WAR
	.align		4
.L_26:
        /*0064*/ 	.byte	0x04, 0x36
        /*0066*/ 	.short	(.L_28 - .L_27)
.L_27:
        /*0068*/ 	.word	0x00000008
.L_28:


//--------------------- .nv.info._Z8mem_initPjPfb --------------------------
	.section	.nv.info._Z8mem_initPjPfb,"",@"SHT_CUDA_INFO"
	.sectionflags	@""
	.align	4


	//----- nvinfo : EIATTR_CUDA_API_VERSION
	.align		4
        /*0000*/ 	.byte	0x04, 0x37
        /*0002*/ 	.short	(.L_30 - .L_29)
.L_29:
        /*0004*/ 	.word	0x00000082


	//----- nvinfo : EIATTR_KPARAM_INFO
	.align		4
.L_30:
        /*0008*/ 	.byte	0x04, 0x17
        /*000a*/ 	.short	(.L_32 - .L_31)
.L_31:
        /*000c*/ 	.word	0x00000000
        /*0010*/ 	.short	0x0002
        /*0012*/ 	.short	0x0010
        /*0014*/ 	.byte	0x00, 0xf0, 0x05, 0x00


	//----- nvinfo : EIATTR_KPARAM_INFO
	.align		4
.L_32:
        /*0018*/ 	.byte	0x04, 0x17
        /*001a*/ 	.short	(.L_34 - .L_33)
.L_33:
        /*001c*/ 	.word	0x00000000
        /*0020*/ 	.short	0x0001
        /*0022*/ 	.short	0x0008
        /*0024*/ 	.byte	0x00, 0xf5, 0x21, 0x00


	//----- nvinfo : EIATTR_KPARAM_INFO
	.align		4
.L_34:
        /*0028*/ 	.byte	0x04, 0x17
        /*002a*/ 	.short	(.L_36 - .L_35)
.L_35:
        /*002c*/ 	.word	0x00000000
        /*0030*/ 	.short	0x0000
        /*0032*/ 	.short	0x0000
        /*0034*/ 	.byte	0x00, 0xf5, 0x21, 0x00


	//----- nvinfo : EIATTR_SPARSE_MMA_MASK
	.align		4
.L_36:
        /*0038*/ 	.byte	0x03, 0x50
        /*003a*/ 	.short	0x0000


	//----- nvinfo : EIATTR_MAXREG_COUNT
	.align		4
        /*003c*/ 	.byte	0x03, 0x1b
        /*003e*/ 	.short	0x00ff


	//----- nvinfo : EIATTR_NUM_BARRIERS
	.align		4
        /*0040*/ 	.byte	0x02, 0x4c
        /*0042*/ 	.byte	0x01
	.zero		1


	//----- nvinfo : EIATTR_MERCURY_ISA_VERSION
	.align		4
        /*0044*/ 	.byte	0x03, 0x5f
        /*0046*/ 	.short	0x0101


	//----- nvinfo : EIATTR_VRC_CTA_INIT_COUNT
	.align		4
        /*0048*/ 	.byte	0x02, 0x4a
	.zero		1
	.zero		1


	//----- nvinfo : EIATTR_EXIT_INSTR_OFFSETS
	.align		4
        /*004c*/ 	.byte	0x04, 0x1c
        /*004e*/ 	.short	(.L_38 - .L_37)


	//   ....[0]....
.L_37:
        /*0050*/ 	.word	0x00000280


	//----- nvinfo : EIATTR_CBANK_PARAM_SIZE
	.align		4
.L_38:
        /*0054*/ 	.byte	0x03, 0x19
        /*0056*/ 	.short	0x0011


	//----- nvinfo : EIATTR_PARAM_CBANK
	.align		4
        /*0058*/ 	.byte	0x04, 0x0a
        /*005a*/ 	.short	(.L_40 - .L_39)
	.align		4
.L_39:
        /*005c*/ 	.word	index@(.nv.constant0._Z8mem_initPjPfb)
        /*0060*/ 	.short	0x0380
        /*0062*/ 	.short	0x0011


	//----- nvinfo : EIATTR_SW_WAR
	.align		4
.L_40:
        /*0064*/ 	.byte	0x04, 0x36
        /*0066*/ 	.short	(.L_42 - .L_41)
.L_41:
        /*0068*/ 	.word	0x00000008
.L_42:


//--------------------- .nv.callgraph             --------------------------
	.section	.nv.callgraph,"",@"SHT_CUDA_CALLGRAPH"
	.align	4
	.sectionentsize	8
	.align		4
        /*0000*/ 	.word	0x00000000
	.align		4
        /*0004*/ 	.word	0xffffffff
	.align		4
        /*0008*/ 	.word	index@(_Z7discardPjPf)
	.align		4
        /*000c*/ 	.word	index@(vprintf)
	.align		4
        /*0010*/ 	.word	0x00000000
	.align		4
        /*0014*/ 	.word	0xfffffffe
	.align		4
        /*0018*/ 	.word	0x00000000
	.align		4
        /*001c*/ 	.word	0xfffffffd
	.align		4
        /*0020*/ 	.word	0x00000000
	.align		4
        /*0024*/ 	.word	0xfffffffc


//--------------------- .nv.constant4             --------------------------
	.section	.nv.constant4,"a",@progbits
	.align	8
	.align		8
.nv.constant4:
        /*0000*/ 	.dword	vprintf
	.align		8
        /*0008*/ 	.dword	$str


//--------------------- .text._Z7discardPjPf      --------------------------
	.section	.text._Z7discardPjPf,"ax",@progbits
	.align	128
        .global         _Z7discardPjPf
        .type           _Z7discardPjPf,@function
        .size           _Z7discardPjPf,(.L_x_3 - _Z7discardPjPf)
        .other          _Z7discardPjPf,@"STO_CUDA_ENTRY STV_DEFAULT"
_Z7discardPjPf:
.text._Z7discardPjPf:
[----:B------:R-:W0:Y:S08]  /*0000*/  LDC R1, c[0x0][0x37c] ;  /* 0x0000df00ff017b82 */ /* 0x000e300000000800 */
[----:B------:R-:W1:Y:S01]  /*0010*/  LDC.64 R2, c[0x0][0x388] ;  /* 0x0000e200ff027b82 */ /* 0x000e620000000a00 */
[----:B------:R-:W1:Y:S01]  /*0020*/  LDCU.64 UR6, c[0x0][0x358] ;  /* 0x00006b00ff0677ac */ /* 0x000e620008000a00 */
[----:B------:R-:W2:Y:S01]  /*0030*/  S2R R5, SR_CTAID.X ;  /* 0x0000000000057919 */ /* 0x000ea20000002500 */
[----:B0-----:R-:W-:Y:S01]  /*0040*/  VIADD R1, R1, 0xfffffff8 ;  /* 0xfffffff801017836 */ /* 0x001fe20000000000 */
[----:B------:R-:W0:Y:S01]  /*0050*/  LDCU UR4, c[0x0][0x2f8] ;  /* 0x00005f00ff0477ac */ /* 0x000e220008000800 */
[----:B------:R-:W2:Y:S01]  /*0060*/  S2R R0, SR_TID.X ;  /* 0x0000000000007919 */ /* 0x000ea20000002100 */
[----:B------:R-:W3:Y:S01]  /*0070*/  LDCU UR5, c[0x0][0x2fc] ;  /* 0x00005f80ff0577ac */ /* 0x000ee20008000800 */
[----:B------:R-:W2:Y:S01]  /*0080*/  LDCU UR8, c[0x0][0x360] ;  /* 0x00006c00ff0877ac */ /* 0x000ea20008000800 */
[----:B0-----:R-:W-:Y:S01]  /*0090*/  IADD3 R6, P0, PT, R1, UR4, RZ ;  /* 0x0000000401067c10 */ /* 0x001fe2000ff1e0ff */
[----:B-1----:R-:W-:Y:S04]  /*00a0*/  STG.E desc[UR6][R2.64], RZ ;  /* 0x000000ff02007986 */ /* 0x002fe8000c101906 */
[----:B---3--:R-:W-:-:S02]  /*00b0*/  IMAD.X R7, RZ, RZ, UR5, P0 ;  /* 0x00000005ff077e24 */ /* 0x008fc400080e06ff */
[----:B--2---:R-:W-:Y:S01]  /*00c0*/  IMAD R5, R5, UR8, R0 ;  /* 0x0000000805057c24 */ /* 0x004fe2000f8e0200 */
[----:B------:R-:W-:Y:S01]  /*00d0*/  S2UR UR4, SR_CLOCKLO ;  /* 0x00000000000479c3 */ /* 0x000fe20000005000 */
[----:B------:R-:W-:-:S07]  /*00e0*/  NOP ;  /* 0x0000000000007918 */ /* 0x000fce0000000000 */
[----:B------:R-:W0:Y:S01]  /*00f0*/  LDC.64 R8, c[0x0][0x380] ;  /* 0x0000e000ff087b82 */ /* 0x000e220000000a00 */
[----:B------:R-:W-:Y:S02]  /*0100*/  HFMA2 R11, -RZ, RZ, 0, 0.1319580078125 ;  /* 0x00003039ff0b7431 */ /* 0x000fe400000001ff */
[----:B------:R-:W-:Y:S02]  /*0110*/  IMAD.MOV.U32 R13, RZ, RZ, 0x13440 ;  /* 0x00013440ff0d7424 */ /* 0x000fe400078e00ff */
[----:B0-----:R-:W-:-:S05]  /*0120*/  IMAD.WIDE.U32 R8, R5, 0x4, R8 ;  /* 0x0000000405087825 */ /* 0x001fca00078e0008 */
[----:B------:R0:W-:Y:S01]  /*0130*/  STG.E desc[UR6][R8.64], R11 ;  /* 0x0000000b08007986 */ /* 0x0001e2000c101906 */
[----:B------:R-:W-:-:S05]  /*0140*/  IMAD.WIDE.U32 R4, R5, 0x24, R8 ;  /* 0x0000002405047825 */ /* 0x000fca00078e0008 */
[----:B------:R1:W-:Y:S01]  /*0150*/  STG.E desc[UR6][R4.64], R13 ;  /* 0x0000000d04007986 */ /* 0x0003e2000c101906 */
[----:B------:R-:W-:Y:S08]  /*0160*/  BAR.SYNC.DEFER_BLOCKING 0x0 ;  /* 0x0000000000007b1d */ /* 0x000ff00000010000 */
[----:B------:R-:W2:Y:S01]  /*0170*/  S2UR UR5, SR_CLOCKLO ;  /* 0x00000000000579c3 */ /* 0x000ea20000005000 */
[----:B------:R-:W-:-:S07]  /*0180*/  NOP ;  /* 0x0000000000007918 */ /* 0x000fce0000000000 */
[----:B------:R-:W-:Y:S01]  /*0190*/  BAR.SYNC.DEFER_BLOCKING 0x0 ;  /* 0x0000000000007b1d */ /* 0x000fe20000010000 */
[----:B--2---:R-:W-:-:S06]  /*01a0*/  UIADD3 UR4, UPT, UPT, -UR4, UR5, URZ ;  /* 0x0000000504047290 */ /* 0x004fcc000fffe1ff */
[----:B0-----:R-:W-:Y:S02]  /*01b0*/  I2FP.F32.U32 R11, UR4 ;  /* 0x00000004000b7c45 */ /* 0x001fe40008201000 */
[----:B------:R-:W-:-:S03]  /*01c0*/  MOV R0, 0x0 ;  /* 0x0000000000007802 */ /* 0x000fc60000000f00 */
[----:B------:R-:W0:Y:S01]  /*01d0*/  LDCU.64 UR4, c[0x4][0x8] ;  /* 0x01000100ff0477ac */ /* 0x000e220008000a00 */
[----:B------:R2:W-:Y:S04]  /*01e0*/  STG.E desc[UR6][R2.64], RZ ;  /* 0x000000ff02007986 */ /* 0x0005e8000c101906 */
[----:B------:R2:W-:Y:S04]  /*01f0*/  STG.E desc[UR6][R2.64+0x4], R11 ;  /* 0x0000040b02007986 */ /* 0x0005e8000c101906 */
[----:B-1----:R-:W3:Y:S01]  /*0200*/  LDG.E R13, desc[UR6][R8.64] ;  /* 0x00000006080d7981 */ /* 0x002ee2000c1e1900 */
[----:B------:R2:W1:Y:S01]  /*0210*/  LDC.64 R16, c[0x4][R0] ;  /* 0x0100000000107b82 */ /* 0x0004620000000a00 */
[----:B0-----:R-:W-:Y:S01]  /*0220*/  MOV R4, UR4 ;  /* 0x0000000400047c02 */ /* 0x001fe20008000f00 */
[----:B------:R-:W-:Y:S01]  /*0230*/  IMAD.U32 R5, RZ, RZ, UR5 ;  /* 0x00000005ff057e24 */ /* 0x000fe2000f8e00ff */
[----:B---3--:R-:W-:-:S04]  /*0240*/  I2FP.F32.U32 R13, R13 ;  /* 0x0000000d000d7245 */ /* 0x008fc80000201000 */
[----:B------:R-:W0:Y:S01]  /*0250*/  F2F.F64.F32 R14, R13 ;  /* 0x0000000d000e7310 */ /* 0x000e220000201800 */
[----:B------:R2:W-:Y:S04]  /*0260*/  STG.E desc[UR6][R2.64+0x8], R13 ;  /* 0x0000080d02007986 */ /* 0x0005e8000c101906 */
[----:B01----:R2:W-:Y:S02]  /*0270*/  STL.64 [R1], R14 ;  /* 0x0000000e01007387 */ /* 0x0035e40000100a00 */
[----:B------:R-:W-:-:S07]  /*0280*/  LEPC R20, `(.L_x_0) ;  /* 0x000000001014794e */ /* 0x000fce0000000000 */
[----:B--2---:R-:W-:Y:S05]  /*0290*/  CALL.ABS.NOINC R16 ;  /* 0x0000000010007343 */ /* 0x004fea0003c00000 */
.L_x_0:
[----:B------:R-:W-:Y:S05]  /*02a0*/  EXIT ;  /* 0x000000000000794d */ /* 0x000fea0003800000 */
.L_x_1:
[----:B------:R-:W-:-:S00]  /*02b0*/  BRA `(.L_x_1) ;  /* 0xfffffffc00fc7947 */ /* 0x000fc0000383ffff */
[----:B------:R-:W-:-:S00]  /*02c0*/  NOP ;  /* 0x0000000000007918 */ /* 0x000fc00000000000 */
        /* <DEDUP_REMOVED lines=11> */
.L_x_3:


//--------------------- .text._Z8mem_initPjPfb    --------------------------
	.section	.text._Z8mem_initPjPfb,"ax",@progbits
	.align	128
        .global         _Z8mem_initPjPfb
        .type           _Z8mem_initPjPfb,@function
        .size           _Z8mem_initPjPfb,(.L_x_4 - _Z8mem_initPjPfb)
        .other          _Z8mem_initPjPfb,@"STO_CUDA_ENTRY STV_DEFAULT"
_Z8mem_initPjPfb:
.text._Z8mem_initPjPfb:
[----:B------:R-:W-:Y:S08]  /*0000*/  LDC R1, c[0x0][0x37c] ;  /* 0x0000df00ff017b82 */ /* 0x000ff00000000800 */
[----:B------:R-:W0:Y:S01]  /*0010*/  LDC.U8 R0, c[0x0][0x390] ;  /* 0x0000e400ff007b82 */ /* 0x000e220000000000 */
[----:B------:R-:W1:Y:S07]  /*0020*/  LDCU.64 UR4, c[0x0][0x358] ;  /* 0x00006b00ff0477ac */ /* 0x000e6e0008000a00 */
[----:B------:R-:W1:Y:S01]  /*0030*/  LDC.64 R2, c[0x0][0x380] ;  /* 0x0000e000ff027b82 */ /* 0x000e620000000a00 */
[----:B0-----:R-:W-:-:S04]  /*0040*/  PRMT R0, R0, 0x8880, RZ ;  /* 0x0000888000007816 */ /* 0x001fc800000000ff */
[----:B------:R-:W-:-:S04]  /*0050*/  ISETP.NE.AND P0, PT, R0, 0x1, PT ;  /* 0x000000010000780c */ /* 0x000fc80003f05270 */
[----:B------:R-:W-:-:S05]  /*0060*/  SEL R5, RZ, 0x457, P0 ;  /* 0x00000457ff057807 */ /* 0x000fca0000000000 */
[----:B-1----:R-:W-:Y:S04]  /*0070*/  STG.E desc[UR4][R2.64], R5 ;  /* 0x0000000502007986 */ /* 0x002fe8000c101904 */
[----:B------:R-:W-:Y:S04]  /*0080*/  STG.E desc[UR4][R2.64+0x4], R5 ;  /* 0x0000040502007986 */ /* 0x000fe8000c101904 */
        /* <DEDUP_REMOVED lines=29> */
[----:B------:R-:W-:Y:S01]  /*0260*/  STG.E desc[UR4][R2.64+0x7c], R5 ;  /* 0x00007c0502007986 */ /* 0x000fe2000c101904 */
[----:B------:R-:W-:Y:S06]  /*0270*/  BAR.SYNC.DEFER_BLOCKING 0x0 ;  /* 0x0000000000007b1d */ /* 0x000fec0000010000 */
[----:B------:R-:W-:Y:S05]  /*0280*/  EXIT ;  /* 0x000000000000794d */ /* 0x000fea0003800000 */
.L_x_2:
        /* <DEDUP_REMOVED lines=15> */
.L_x_4:


//--------------------- .nv.global.init           --------------------------
	.section	.nv.global.init,"aw",@progbits
.nv.global.init:
	.type		$str,@object
	.size		$str,(.L_0 - $str)
$str:
        /*0000*/ 	.byte	0x64, 0x69, 0x73, 0x63, 0x61, 0x72, 0x64, 0x3a, 0x20, 0x25, 0x66, 0x0a, 0x00
.L_0:


//--------------------- .nv.shared.reserved.0     --------------------------
	.section	.nv.shared.reserved.0,"aw",@nobits
	.weak		__nv_reservedSMEM_offset_0_alias
	.size		__nv_reservedSMEM_offset_0_alias, 0, 64
	.other		__nv_reservedSMEM_offset_0_alias,@"STO_CUDA_RESERVED_SHARED STV_DEFAULT"
__nv_reservedSMEM_offset_0_alias:
	.zero		0
	.zero		64


//--------------------- .nv.constant0._Z7discardPjPf --------------------------
	.section	.nv.constant0._Z7discardPjPf,"a",@progbits
	.sectionflags	@""
	.align	4
.nv.constant0._Z7discardPjPf:
	.zero		912


//--------------------- .nv.constant0._Z8mem_initPjPfb --------------------------
	.section	.nv.constant0._Z8mem_initPjPfb,"a",@progbits
	.sectionflags	@""
	.align	4
.nv.constant0._Z8mem_initPjPfb:
	.zero		913


//--------------------- SYMBOLS --------------------------

	.type		.nv.reservedSmem.offset0,@object
	.size		.nv.reservedSmem.offset0,0x4
	.type		vprintf,@function
